//
// Generated by NVIDIA NVVM Compiler
//
// Compiler Build ID: CL-36424714
// Cuda compilation tools, release 13.0, V13.0.88
// Based on NVVM 20.0.0
//

.version 9.0
.target sm_100
.address_size 64

	// .globl	_Z10count_keysPiS_i

.visible .entry _Z10count_keysPiS_i(
	.param .u64 .ptr .align 1 _Z10count_keysPiS_i_param_0,
	.param .u64 .ptr .align 1 _Z10count_keysPiS_i_param_1,
	.param .u32 _Z10count_keysPiS_i_param_2
)
{
	.reg .pred 	%p<2>;
	.reg .b32 	%r<8>;
	.reg .b64 	%rd<9>;

	ld.param.u64 	%rd1, [_Z10count_keysPiS_i_param_0];
	ld.param.u64 	%rd2, [_Z10count_keysPiS_i_param_1];
	ld.param.u32 	%r2, [_Z10count_keysPiS_i_param_2];
	mov.u32 	%r3, %tid.x;
	mov.u32 	%r4, %ctaid.x;
	mov.u32 	%r5, %ntid.x;
	mad.lo.s32 	%r1, %r4, %r5, %r3;
	setp.ge.s32 	%p1, %r1, %r2;
	@%p1 bra 	$L__BB0_2;
	cvta.to.global.u64 	%rd3, %rd1;
	cvta.to.global.u64 	%rd4, %rd2;
	mul.wide.s32 	%rd5, %r1, 4;
	add.s64 	%rd6, %rd3, %rd5;
	ld.global.u32 	%r6, [%rd6];
	mul.wide.s32 	%rd7, %r6, 4;
	add.s64 	%rd8, %rd4, %rd7;
	atom.global.add.u32 	%r7, [%rd8], 1;
$L__BB0_2:
	ret;

}
	// .globl	_Z9fill_keysPiS_S_i
.visible .entry _Z9fill_keysPiS_S_i(
	.param .u64 .ptr .align 1 _Z9fill_keysPiS_S_i_param_0,
	.param .u64 .ptr .align 1 _Z9fill_keysPiS_S_i_param_1,
	.param .u64 .ptr .align 1 _Z9fill_keysPiS_S_i_param_2,
	.param .u32 _Z9fill_keysPiS_S_i_param_3
)
{
	.reg .pred 	%p<4>;
	.reg .b32 	%r<14>;
	.reg .b64 	%rd<12>;

	ld.param.u64 	%rd3, [_Z9fill_keysPiS_S_i_param_0];
	ld.param.u64 	%rd4, [_Z9fill_keysPiS_S_i_param_1];
	ld.param.u64 	%rd5, [_Z9fill_keysPiS_S_i_param_2];
	ld.param.u32 	%r5, [_Z9fill_keysPiS_S_i_param_3];
	mov.u32 	%r6, %tid.x;
	mov.u32 	%r7, %ctaid.x;
	mov.u32 	%r8, %ntid.x;
	mad.lo.s32 	%r1, %r7, %r8, %r6;
	setp.ge.s32 	%p1, %r1, %r5;
	@%p1 bra 	$L__BB1_4;
	cvta.to.global.u64 	%rd6, %rd4;
	cvta.to.global.u64 	%rd7, %rd5;
	mul.wide.s32 	%rd8, %r1, 4;
	add.s64 	%rd9, %rd7, %rd8;
	ld.global.u32 	%r2, [%rd9];
	add.s64 	%rd1, %rd6, %rd8;
	ld.global.u32 	%r9, [%rd1];
	setp.lt.s32 	%p2, %r9, 1;
	@%p2 bra 	$L__BB1_4;
	cvta.to.global.u64 	%rd2, %rd3;
	mov.b32 	%r13, 0;
$L__BB1_3:
	add.s32 	%r11, %r13, %r2;
	mul.wide.s32 	%rd10, %r11, 4;
	add.s64 	%rd11, %rd2, %rd10;
	st.global.u32 	[%rd11], %r1;
	add.s32 	%r13, %r13, 1;
	ld.global.u32 	%r12, [%rd1];
	setp.lt.s32 	%p3, %r13, %r12;
	@%p3 bra 	$L__BB1_3;
$L__BB1_4:
	ret;

}


// ===== COMPILED SASS (sm_100) =====

	.target	sm_100

	.elftype	@"ET_EXEC"


//--------------------- .note.nv.tkinfo           --------------------------
	.section	.note.nv.tkinfo,"",@"SHT_NOTE"
	.sectionflags	@"SHF_NOTE_NV_TKINFO"
	.tkinfo
        /*0018*/ 	.word	0x00000002
        /*0030*/ 	.string	""
        /*0030*/ 	.string	"ptxas"
        /*0030*/ 	.string	"Cuda compilation tools, release 13.0, V13.0.88"
        /*0030*/ 	.string	"Build cuda_13.0.r13.0/compiler.36424714_0"
        /*0030*/ 	.string	"-arch sm_100 -m 64 "



//--------------------- .note.nv.cuinfo           --------------------------
	.section	.note.nv.cuinfo,"",@"SHT_NOTE"
	.sectionflags	@"SHF_NOTE_NV_CUINFO"
        /*0018*/ 	.short	0x0002
        /*001a*/ 	.short	0x0064
        /*001c*/ 	.short	0x0082
	.zero		2


//--------------------- .nv.info                  --------------------------
	.section	.nv.info,"",@"SHT_CUDA_INFO"
	.align	4


	//----- nvinfo : EIATTR_REGCOUNT
	.align		4
        /*0000*/ 	.byte	0x04, 0x2f
        /*0002*/ 	.short	(.L_1 - .L_0)
	.align		4
.L_0:
        /*0004*/ 	.word	index@(_Z10count_keysPiS_i)
        /*0008*/ 	.word	0x0000000a


	//----- nvinfo : EIATTR_FRAME_SIZE
	.align		4
.L_1:
        /*000c*/ 	.byte	0x04, 0x11
        /*000e*/ 	.short	(.L_3 - .L_2)
	.align		4
.L_2:
        /*0010*/ 	.word	index@(_Z10count_keysPiS_i)
        /*0014*/ 	.word	0x00000000


	//----- nvinfo : EIATTR_REGCOUNT
	.align		4
.L_3:
        /*0018*/ 	.byte	0x04, 0x2f
        /*001a*/ 	.short	(.L_5 - .L_4)
	.align		4
.L_4:
        /*001c*/ 	.word	index@(_Z9fill_keysPiS_S_i)
        /*0020*/ 	.word	0x0000000e


	//----- nvinfo : EIATTR_FRAME_SIZE
	.align		4
.L_5:
        /*0024*/ 	.byte	0x04, 0x11
        /*0026*/ 	.short	(.L_7 - .L_6)
	.align		4
.L_6:
        /*0028*/ 	.word	index@(_Z9fill_keysPiS_S_i)
        /*002c*/ 	.word	0x00000000


	//----- nvinfo : EIATTR_MIN_STACK_SIZE
	.align		4
.L_7:
        /*0030*/ 	.byte	0x04, 0x12
        /*0032*/ 	.short	(.L_9 - .L_8)
	.align		4
.L_8:
        /*0034*/ 	.word	index@(_Z9fill_keysPiS_S_i)
        /*0038*/ 	.word	0x00000000


	//----- nvinfo : EIATTR_MIN_STACK_SIZE
	.align		4
.L_9:
        /*003c*/ 	.byte	0x04, 0x12
        /*003e*/ 	.short	(.L_11 - .L_10)
	.align		4
.L_10:
        /*0040*/ 	.word	index@(_Z10count_keysPiS_i)
        /*0044*/ 	.word	0x00000000
.L_11:


//--------------------- .nv.compat                --------------------------
	.section	.nv.compat,"",@"SHT_CUDA_COMPAT_INFO"
	.align	4
        /*0000*/ 	.byte	0x02, 0x09, 0x00, 0x00, 0x02, 0x02, 0x01, 0x00, 0x02, 0x05, 0x05, 0x00, 0x03, 0x07, 0x01, 0x01
        /*0010*/ 	.byte	0x02, 0x03, 0x00, 0x00, 0x02, 0x06, 0x01, 0x00, 0x04, 0x0b, 0x08, 0x00, 0x09, 0x00, 0x00, 0x00
        /*0020*/ 	.byte	0x00, 0x00, 0x00, 0x00


//--------------------- .nv.info._Z9fill_keysPiS_S_i --------------------------
	.section	.nv.info._Z9fill_keysPiS_S_i,"",@"SHT_CUDA_INFO"
	.sectionflags	@""
	.align	4


	//----- nvinfo : EIATTR_CUDA_API_VERSION
	.align		4
        /*0000*/ 	.byte	0x04, 0x37
        /*0002*/ 	.short	(.L_13 - .L_12)
.L_12:
        /*0004*/ 	.word	0x00000082


	//----- nvinfo : EIATTR_KPARAM_INFO
	.align		4
.L_13:
        /*0008*/ 	.byte	0x04, 0x17
        /*000a*/ 	.short	(.L_15 - .L_14)
.L_14:
        /*000c*/ 	.word	0x00000000
        /*0010*/ 	.short	0x0003
        /*0012*/ 	.short	0x0018
        /*0014*/ 	.byte	0x00, 0xf0, 0x11, 0x00


	//----- nvinfo : EIATTR_KPARAM_INFO
	.align		4
.L_15:
        /*0018*/ 	.byte	0x04, 0x17
        /*001a*/ 	.short	(.L_17 - .L_16)
.L_16:
        /*001c*/ 	.word	0x00000000
        /*0020*/ 	.short	0x0002
        /*0022*/ 	.short	0x0010
        /*0024*/ 	.byte	0x00, 0xf5, 0x21, 0x00


	//----- nvinfo : EIATTR_KPARAM_INFO
	.align		4
.L_17:
        /*0028*/ 	.byte	0x04, 0x17
        /*002a*/ 	.short	(.L_19 - .L_18)
.L_18:
        /*002c*/ 	.word	0x00000000
        /*0030*/ 	.short	0x0001
        /*0032*/ 	.short	0x0008
        /*0034*/ 	.byte	0x00, 0xf5, 0x21, 0x00


	//----- nvinfo : EIATTR_KPARAM_INFO
	.align		4
.L_19:
        /*0038*/ 	.byte	0x04, 0x17
        /*003a*/ 	.short	(.L_21 - .L_20)
.L_20:
        /*003c*/ 	.word	0x00000000
        /*0040*/ 	.short	0x0000
        /*0042*/ 	.short	0x0000
        /*0044*/ 	.byte	0x00, 0xf5, 0x21, 0x00


	//----- nvinfo : EIATTR_SPARSE_MMA_MASK
	.align		4
.L_21:
        /*0048*/ 	.byte	0x03, 0x50
        /*004a*/ 	.short	0x0000


	//----- nvinfo : EIATTR_MAXREG_COUNT
	.align		4
        /*004c*/ 	.byte	0x03, 0x1b
        /*004e*/ 	.short	0x00ff


	//----- nvinfo : EIATTR_MERCURY_ISA_VERSION
	.align		4
        /*0050*/ 	.byte	0x03, 0x5f
        /*0052*/ 	.short	0x0101


	//----- nvinfo : EIATTR_VRC_CTA_INIT_COUNT
	.align		4
        /*0054*/ 	.byte	0x02, 0x4a
	.zero		1
	.zero		1


	//----- nvinfo : EIATTR_EXIT_INSTR_OFFSETS
	.align		4
        /*0058*/ 	.byte	0x04, 0x1c
        /*005a*/ 	.short	(.L_23 - .L_22)


	//   ....[0]....
.L_22:
        /*005c*/ 	.word	0x00000070


	//   ....[1]....
        /*0060*/ 	.word	0x000000d0


	//   ....[2]....
        /*0064*/ 	.word	0x000001a0


	//----- nvinfo : EIATTR_CRS_STACK_SIZE
	.align		4
.L_23:
        /*0068*/ 	.byte	0x04, 0x1e
        /*006a*/ 	.short	(.L_25 - .L_24)
.L_24:
        /*006c*/ 	.word	0x00000000


	//----- nvinfo : EIATTR_CBANK_PARAM_SIZE
	.align		4
.L_25:
        /*0070*/ 	.byte	0x03, 0x19
        /*0072*/ 	.short	0x001c


	//----- nvinfo : EIATTR_PARAM_CBANK
	.align		4
        /*0074*/ 	.byte	0x04, 0x0a
        /*0076*/ 	.short	(.L_27 - .L_26)
	.align		4
.L_26:
        /*0078*/ 	.word	index@(.nv.constant0._Z9fill_keysPiS_S_i)
        /*007c*/ 	.short	0x0380
        /*007e*/ 	.short	0x001c


	//----- nvinfo : EIATTR_SW_WAR
	.align		4
.L_27:
        /*0080*/ 	.byte	0x04, 0x36
        /*0082*/ 	.short	(.L_29 - .L_28)
.L_28:
        /*0084*/ 	.word	0x00000008
.L_29:


//--------------------- .nv.info._Z10count_keysPiS_i --------------------------
	.section	.nv.info._Z10count_keysPiS_i,"",@"SHT_CUDA_INFO"
	.sectionflags	@""
	.align	4


	//----- nvinfo : EIATTR_CUDA_API_VERSION
	.align		4
        /*0000*/ 	.byte	0x04, 0x37
        /*0002*/ 	.short	(.L_31 - .L_30)
.L_30:
        /*0004*/ 	.word	0x00000082


	//----- nvinfo : EIATTR_KPARAM_INFO
	.align		4
.L_31:
        /*0008*/ 	.byte	0x04, 0x17
        /*000a*/ 	.short	(.L_33 - .L_32)
.L_32:
        /*000c*/ 	.word	0x00000000
        /*0010*/ 	.short	0x0002
        /*0012*/ 	.short	0x0010
        /*0014*/ 	.byte	0x00, 0xf0, 0x11, 0x00


	//----- nvinfo : EIATTR_KPARAM_INFO
	.align		4
.L_33:
        /*0018*/ 	.byte	0x04, 0x17
        /*001a*/ 	.short	(.L_35 - .L_34)
.L_34:
        /*001c*/ 	.word	0x00000000
        /*0020*/ 	.short	0x0001
        /*0022*/ 	.short	0x0008
        /*0024*/ 	.byte	0x00, 0xf5, 0x21, 0x00


	//----- nvinfo : EIATTR_KPARAM_INFO
	.align		4
.L_35:
        /*0028*/ 	.byte	0x04, 0x17
        /*002a*/ 	.short	(.L_37 - .L_36)
.L_36:
        /*002c*/ 	.word	0x00000000
        /*0030*/ 	.short	0x0000
        /*0032*/ 	.short	0x0000
        /*0034*/ 	.byte	0x00, 0xf5, 0x21, 0x00


	//----- nvinfo : EIATTR_SPARSE_MMA_MASK
	.align		4
.L_37:
        /*0038*/ 	.byte	0x03, 0x50
        /*003a*/ 	.short	0x0000


	//----- nvinfo : EIATTR_MAXREG_COUNT
	.align		4
        /*003c*/ 	.byte	0x03, 0x1b
        /*003e*/ 	.short	0x00ff


	//----- nvinfo : EIATTR_MERCURY_ISA_VERSION
	.align		4
        /*0040*/ 	.byte	0x03, 0x5f
        /*0042*/ 	.short	0x0101


	//----- nvinfo : EIATTR_VRC_CTA_INIT_COUNT
	.align		4
        /*0044*/ 	.byte	0x02, 0x4a
	.zero		1
	.zero		1


	//----- nvinfo : EIATTR_EXIT_INSTR_OFFSETS
	.align		4
        /*0048*/ 	.byte	0x04, 0x1c
        /*004a*/ 	.short	(.L_39 - .L_38)


	//   ....[0]....
.L_38:
        /*004c*/ 	.word	0x00000070


	//   ....[1]....
        /*0050*/ 	.word	0x00000100


	//----- nvinfo : EIATTR_CBANK_PARAM_SIZE
	.align		4
.L_39:
        /*0054*/ 	.byte	0x03, 0x19
        /*0056*/ 	.short	0x0014


	//----- nvinfo : EIATTR_PARAM_CBANK
	.align		4
        /*0058*/ 	.byte	0x04, 0x0a
        /*005a*/ 	.short	(.L_41 - .L_40)
	.align		4
.L_40:
        /*005c*/ 	.word	index@(.nv.constant0._Z10count_keysPiS_i)
        /*0060*/ 	.short	0x0380
        /*0062*/ 	.short	0x0014


	//----- nvinfo : EIATTR_SW_WAR
	.align		4
.L_41:
        /*0064*/ 	.byte	0x04, 0x36
        /*0066*/ 	.short	(.L_43 - .L_42)
.L_42:
        /*0068*/ 	.word	0x00000008
.L_43:


//--------------------- .nv.callgraph             --------------------------
	.section	.nv.callgraph,"",@"SHT_CUDA_CALLGRAPH"
	.align	4
	.sectionentsize	8
	.align		4
        /*0000*/ 	.word	0x00000000
	.align		4
        /*0004*/ 	.word	0xffffffff
	.align		4
        /*0008*/ 	.word	0x00000000
	.align		4
        /*000c*/ 	.word	0xfffffffe
	.align		4
        /*0010*/ 	.word	0x00000000
	.align		4
        /*0014*/ 	.word	0xfffffffd
	.align		4
        /*0018*/ 	.word	0x00000000
	.align		4
        /*001c*/ 	.word	0xfffffffc


//--------------------- .text._Z9fill_keysPiS_S_i --------------------------
	.section	.text._Z9fill_keysPiS_S_i,"ax",@progbits
	.align	128
        .global         _Z9fill_keysPiS_S_i
        .type           _Z9fill_keysPiS_S_i,@function
        .size           _Z9fill_keysPiS_S_i,(.L_x_3 - _Z9fill_keysPiS_S_i)
        .other          _Z9fill_keysPiS_S_i,@"STO_CUDA_ENTRY STV_DEFAULT"
_Z9fill_keysPiS_S_i:
.text._Z9fill_keysPiS_S_i:
[----:B------:R-:W-:Y:S01]  /*0000*/  LDC R1, c[0x0][0x37c] ;  /* 0x0000df00ff017b82 */ /* 0x000fe20000000800 */
[----:B------:R-:W0:Y:S07]  /*0010*/  S2R R9, SR_TID.X ;  /* 0x0000000000097919 */ /* 0x000e2e0000002100 */
[----:B------:R-:W0:Y:S01]  /*0020*/  S2UR UR4, SR_CTAID.X ;  /* 0x00000000000479c3 */ /* 0x000e220000002500 */
[----:B------:R-:W1:Y:S07]  /*0030*/  LDCU UR5, c[0x0][0x398] ;  /* 0x00007300ff0577ac */ /* 0x000e6e0008000800 */
[----:B------:R-:W0:Y:S02]  /*0040*/  LDC R0, c[0x0][0x360] ;  /* 0x0000d800ff007b82 */ /* 0x000e240000000800 */
[----:B0-----:R-:W-:-:S05]  /*0050*/  IMAD R9, R0, UR4, R9 ;  /* 0x0000000400097c24 */ /* 0x001fca000f8e0209 */
[----:B-1----:R-:W-:-:S13]  /*0060*/  ISETP.GE.AND P0, PT, R9, UR5, PT ;  /* 0x0000000509007c0c */ /* 0x002fda000bf06270 */
[----:B------:R-:W-:Y:S05]  /*0070*/  @P0 EXIT ;  /* 0x000000000000094d */ /* 0x000fea0003800000 */
[----:B------:R-:W0:Y:S01]  /*0080*/  LDC.64 R4, c[0x0][0x388] ;  /* 0x0000e200ff047b82 */ /* 0x000e220000000a00 */
[----:B------:R-:W1:Y:S01]  /*0090*/  LDCU.64 UR4, c[0x0][0x358] ;  /* 0x00006b00ff0477ac */ /* 0x000e620008000a00 */
[----:B0-----:R-:W-:-:S05]  /*00a0*/  IMAD.WIDE R4, R9, 0x4, R4 ;  /* 0x0000000409047825 */ /* 0x001fca00078e0204 */
[----:B-1----:R-:W2:Y:S02]  /*00b0*/  LDG.E R0, desc[UR4][R4.64] ;  /* 0x0000000404007981 */ /* 0x002ea4000c1e1900 */
[----:B--2---:R-:W-:-:S13]  /*00c0*/  ISETP.GE.AND P0, PT, R0, 0x1, PT ;  /* 0x000000010000780c */ /* 0x004fda0003f06270 */
[----:B------:R-:W-:Y:S05]  /*00d0*/  @!P0 EXIT ;  /* 0x000000000000894d */ /* 0x000fea0003800000 */
[----:B------:R-:W0:Y:S08]  /*00e0*/  LDC.64 R2, c[0x0][0x390] ;  /* 0x0000e400ff027b82 */ /* 0x000e300000000a00 */
[----:B------:R-:W1:Y:S01]  /*00f0*/  LDC.64 R6, c[0x0][0x380] ;  /* 0x0000e000ff067b82 */ /* 0x000e620000000a00 */
[----:B0-----:R-:W-:-:S05]  /*0100*/  IMAD.WIDE R2, R9, 0x4, R2 ;  /* 0x0000000409027825 */ /* 0x001fca00078e0202 */
[----:B------:R0:W5:Y:S01]  /*0110*/  LDG.E R0, desc[UR4][R2.64] ;  /* 0x0000000402007981 */ /* 0x000162000c1e1900 */
[----:B------:R-:W-:-:S07]  /*0120*/  HFMA2 R11, -RZ, RZ, 0, 0 ;  /* 0x00000000ff0b7431 */ /* 0x000fce00000001ff */
.L_x_0:
[----:B0----5:R-:W-:-:S05]  /*0130*/  IADD3 R3, PT, PT, R0, R11, RZ ;  /* 0x0000000b00037210 */ /* 0x021fca0007ffe0ff */
[----:B-1----:R-:W-:-:S05]  /*0140*/  IMAD.WIDE R2, R3, 0x4, R6 ;  /* 0x0000000403027825 */ /* 0x002fca00078e0206 */
[----:B------:R2:W-:Y:S04]  /*0150*/  STG.E desc[UR4][R2.64], R9 ;  /* 0x0000000902007986 */ /* 0x0005e8000c101904 */
[----:B------:R-:W3:Y:S01]  /*0160*/  LDG.E R8, desc[UR4][R4.64] ;  /* 0x0000000404087981 */ /* 0x000ee2000c1e1900 */
[----:B------:R-:W-:-:S04]  /*0170*/  IADD3 R11, PT, PT, R11, 0x1, RZ ;  /* 0x000000010b0b7810 */ /* 0x000fc80007ffe0ff */
[----:B---3--:R-:W-:-:S13]  /*0180*/  ISETP.GE.AND P0, PT, R11, R8, PT ;  /* 0x000000080b00720c */ /* 0x008fda0003f06270 */
[----:B--2---:R-:W-:Y:S05]  /*0190*/  @!P0 BRA `(.L_x_0) ;  /* 0xfffffffc00e48947 */ /* 0x004fea000383ffff */
[----:B------:R-:W-:Y:S05]  /*01a0*/  EXIT ;  /* 0x000000000000794d */ /* 0x000fea0003800000 */
.L_x_1:
[----:B------:R-:W-:-:S00]  /*01b0*/  BRA `(.L_x_1) ;  /* 0xfffffffc00fc7947 */ /* 0x000fc0000383ffff */
[----:B------:R-:W-:-:S00]  /*01c0*/  NOP ;  /* 0x0000000000007918 */ /* 0x000fc00000000000 */
        /* <DEDUP_REMOVED lines=11> */
.L_x_3:


//--------------------- .text._Z10count_keysPiS_i --------------------------
	.section	.text._Z10count_keysPiS_i,"ax",@progbits
	.align	128
        .global         _Z10count_keysPiS_i
        .type           _Z10count_keysPiS_i,@function
        .size           _Z10count_keysPiS_i,(.L_x_4 - _Z10count_keysPiS_i)
        .other          _Z10count_keysPiS_i,@"STO_CUDA_ENTRY STV_DEFAULT"
_Z10count_keysPiS_i:
.text._Z10count_keysPiS_i:
        /* <DEDUP_REMOVED lines=10> */
[----:B0-----:R-:W-:-:S06]  /*00a0*/  IMAD.WIDE R2, R5, 0x4, R2 ;  /* 0x0000000405027825 */ /* 0x001fcc00078e0202 */
[----:B------:R-:W0:Y:S01]  /*00b0*/  LDC.64 R4, c[0x0][0x388] ;  /* 0x0000e200ff047b82 */ /* 0x000e220000000a00 */
[----:B-1----:R-:W0:Y:S01]  /*00c0*/  LDG.E R3, desc[UR4][R2.64] ;  /* 0x0000000402037981 */ /* 0x002e22000c1e1900 */
[----:B------:R-:W-:Y:S02]  /*00d0*/  HFMA2 R7, -RZ, RZ, 0, 5.9604644775390625e-08 ;  /* 0x00000001ff077431 */ /* 0x000fe400000001ff */
[----:B0-----:R-:W-:-:S05]  /*00e0*/  IMAD.WIDE R4, R3, 0x4, R4 ;  /* 0x0000000403047825 */ /* 0x001fca00078e0204 */
[----:B------:R-:W-:Y:S01]  /*00f0*/  REDG.E.ADD.STRONG.GPU desc[UR4][R4.64], R7 ;  /* 0x000000070400798e */ /* 0x000fe2000c12e104 */
[----:B------:R-:W-:Y:S05]  /*0100*/  EXIT ;  /* 0x000000000000794d */ /* 0x000fea0003800000 */
.L_x_2:
        /* <DEDUP_REMOVED lines=15> */
.L_x_4:


//--------------------- .nv.shared.reserved.0     --------------------------
	.section	.nv.shared.reserved.0,"aw",@nobits
	.weak		__nv_reservedSMEM_offset_0_alias
	.size		__nv_reservedSMEM_offset_0_alias, 0, 64
	.other		__nv_reservedSMEM_offset_0_alias,@"STO_CUDA_RESERVED_SHARED STV_DEFAULT"
__nv_reservedSMEM_offset_0_alias:
	.zero		0
	.zero		64


//--------------------- .nv.constant0._Z9fill_keysPiS_S_i --------------------------
	.section	.nv.constant0._Z9fill_keysPiS_S_i,"a",@progbits
	.sectionflags	@""
	.align	4
.nv.constant0._Z9fill_keysPiS_S_i:
	.zero		924


//--------------------- .nv.constant0._Z10count_keysPiS_i --------------------------
	.section	.nv.constant0._Z10count_keysPiS_i,"a",@progbits
	.sectionflags	@""
	.align	4
.nv.constant0._Z10count_keysPiS_i:
	.zero		916


//--------------------- SYMBOLS --------------------------

	.type		.nv.reservedSmem.offset0,@object
	.size		.nv.reservedSmem.offset0,0x4
